	.headerflags	@"EF_CUDA_TEXMODE_UNIFIED EF_CUDA_64BIT_ADDRESS EF_CUDA_ACCELERATORS EF_CUDA_SM90 EF_CUDA_VIRTUAL_SM(EF_CUDA_SM90)"
	.elftype	@"ET_EXEC"


//--------------------- .nv.info                  --------------------------
	.section	.nv.info,"",@"SHT_CUDA_INFO"
	.align	4


	//----- nvinfo : EIATTR_REGCOUNT
	.align		4
        /*0000*/ 	.byte	0x04, 0x2f
        /*0002*/ 	.short	(.L_1 - .L_0)
	.align		4
.L_0:
        /*0004*/ 	.word	index@(triton_poi_fused_clone_31)
        /*0008*/ 	.word	0x00000010


	//----- nvinfo : EIATTR_MIN_STACK_SIZE
	.align		4
.L_1:
        /*000c*/ 	.byte	0x04, 0x12
        /*000e*/ 	.short	(.L_3 - .L_2)
	.align		4
.L_2:
        /*0010*/ 	.word	index@(triton_poi_fused_clone_31)
        /*0014*/ 	.word	0x00000000


	//----- nvinfo : EIATTR_FRAME_SIZE
	.align		4
.L_3:
        /*0018*/ 	.byte	0x04, 0x11
        /*001a*/ 	.short	(.L_5 - .L_4)
	.align		4
.L_4:
        /*001c*/ 	.word	index@(triton_poi_fused_clone_31)
        /*0020*/ 	.word	0x00000000


	//----- nvinfo : EIATTR_MIN_STACK_SIZE
	.align		4
.L_5:
        /*0024*/ 	.byte	0x04, 0x12
        /*0026*/ 	.short	(.L_7 - .L_6)
	.align		4
.L_6:
        /*0028*/ 	.word	index@(triton_poi_fused_clone_31)
        /*002c*/ 	.word	0x00000000
.L_7:


//--------------------- .nv.info.triton_poi_fused_clone_31 --------------------------
	.section	.nv.info.triton_poi_fused_clone_31,"",@"SHT_CUDA_INFO"
	.sectionflags	@""
	.align	4


	//----- nvinfo : EIATTR_CUDA_API_VERSION
	.align		4
        /*0000*/ 	.byte	0x04, 0x37
        /*0002*/ 	.short	(.L_9 - .L_8)
.L_8:
        /*0004*/ 	.word	0x0000007c


	//----- nvinfo : EIATTR_KPARAM_INFO
	.align		4
.L_9:
        /*0008*/ 	.byte	0x04, 0x17
        /*000a*/ 	.short	(.L_11 - .L_10)
.L_10:
        /*000c*/ 	.word	0x00000000
        /*0010*/ 	.short	0x0003
        /*0012*/ 	.short	0x0018
        /*0014*/ 	.byte	0x00, 0xf0, 0x11, 0x00


	//----- nvinfo : EIATTR_KPARAM_INFO
	.align		4
.L_11:
        /*0018*/ 	.byte	0x04, 0x17
        /*001a*/ 	.short	(.L_13 - .L_12)
.L_12:
        /*001c*/ 	.word	0x00000000
        /*0020*/ 	.short	0x0002
        /*0022*/ 	.short	0x0010
        /*0024*/ 	.byte	0x00, 0xf4, 0x21, 0x00


	//----- nvinfo : EIATTR_KPARAM_INFO
	.align		4
.L_13:
        /*0028*/ 	.byte	0x04, 0x17
        /*002a*/ 	.short	(.L_15 - .L_14)
.L_14:
        /*002c*/ 	.word	0x00000000
        /*0030*/ 	.short	0x0001
        /*0032*/ 	.short	0x0008
        /*0034*/ 	.byte	0x00, 0xf4, 0x21, 0x00


	//----- nvinfo : EIATTR_KPARAM_INFO
	.align		4
.L_15:
        /*0038*/ 	.byte	0x04, 0x17
        /*003a*/ 	.short	(.L_17 - .L_16)
.L_16:
        /*003c*/ 	.word	0x00000000
        /*0040*/ 	.short	0x0000
        /*0042*/ 	.short	0x0000
        /*0044*/ 	.byte	0x00, 0xf4, 0x21, 0x00


	//----- nvinfo : EIATTR_SPARSE_MMA_MASK
	.align		4
.L_17:
        /*0048*/ 	.byte	0x03, 0x50
        /*004a*/ 	.short	0x0000


	//----- nvinfo : EIATTR_MAXREG_COUNT
	.align		4
        /*004c*/ 	.byte	0x03, 0x1b
        /*004e*/ 	.short	0x00ff


	//----- nvinfo : EIATTR_EXIT_INSTR_OFFSETS
	.align		4
        /*0050*/ 	.byte	0x04, 0x1c
        /*0052*/ 	.short	(.L_19 - .L_18)


	//   ....[0]....
.L_18:
        /*0054*/ 	.word	0x000001a0


	//   ....[1]....
        /*0058*/ 	.word	0x000001c0


	//----- nvinfo : EIATTR_REQNTID
	.align		4
.L_19:
        /*005c*/ 	.byte	0x04, 0x10
        /*005e*/ 	.short	(.L_21 - .L_20)
.L_20:
        /*0060*/ 	.word	0x00000080
        /*0064*/ 	.word	0x00000001
        /*0068*/ 	.word	0x00000001


	//----- nvinfo : EIATTR_CBANK_PARAM_SIZE
	.align		4
.L_21:
        /*006c*/ 	.byte	0x03, 0x19
        /*006e*/ 	.short	0x001c


	//----- nvinfo : EIATTR_PARAM_CBANK
	.align		4
        /*0070*/ 	.byte	0x04, 0x0a
        /*0072*/ 	.short	(.L_23 - .L_22)
	.align		4
.L_22:
        /*0074*/ 	.word	index@(.nv.constant0.triton_poi_fused_clone_31)
        /*0078*/ 	.short	0x0210
        /*007a*/ 	.short	0x001c


	//----- nvinfo : EIATTR_SW_WAR
	.align		4
.L_23:
        /*007c*/ 	.byte	0x04, 0x36
        /*007e*/ 	.short	(.L_25 - .L_24)
.L_24:
        /*0080*/ 	.word	0x00000008
.L_25:


//--------------------- .nv.callgraph             --------------------------
	.section	.nv.callgraph,"",@"SHT_CUDA_CALLGRAPH"
	.align	4
	.sectionentsize	8
	.align		4
        /*0000*/ 	.word	0x00000000
	.align		4
        /*0004*/ 	.word	0xffffffff
	.align		4
        /*0008*/ 	.word	0x00000000
	.align		4
        /*000c*/ 	.word	0xfffffffe
	.align		4
        /*0010*/ 	.word	0x00000000
	.align		4
        /*0014*/ 	.word	0xfffffffd
	.align		4
        /*0018*/ 	.word	0x00000000
	.align		4
        /*001c*/ 	.word	0xfffffffc


//--------------------- .text.triton_poi_fused_clone_31 --------------------------
	.section	.text.triton_poi_fused_clone_31,"ax",@progbits
	.align	128
        .global         triton_poi_fused_clone_31
        .type           triton_poi_fused_clone_31,@function
        .size           triton_poi_fused_clone_31,(.L_x_1 - triton_poi_fused_clone_31)
        .other          triton_poi_fused_clone_31,@"STO_CUDA_ENTRY STV_DEFAULT"
triton_poi_fused_clone_31:
.text.triton_poi_fused_clone_31:
[----:B------:R-:W0:Y:S02]  /*0000*/  LDC R1, c[0x0][0x28] ;  /* 0x00000a00ff017b82 */ /* 0x000e240000000800 */
[----:B------:R-:W1:Y:S01]  /*0010*/  S2R R0, SR_TID.X ;  /* 0x0000000000007919 */ /* 0x000e620000002100 */
[----:B------:R-:W2:Y:S01]  /*0020*/  LDC.64 R2, c[0x0][0x210] ;  /* 0x00008400ff027b82 */ /* 0x000ea20000000a00 */
[----:B------:R-:W-:Y:S01]  /*0030*/  CS2R R12, SRZ ;  /* 0x00000000000c7805 */ /* 0x000fe2000001ff00 */
[----:B------:R-:W-:Y:S01]  /*0040*/  ULDC.64 UR4, c[0x0][0x208] ;  /* 0x0000820000047ab9 */ /* 0x000fe20000000a00 */
[----:B------:R-:W3:Y:S05]  /*0050*/  S2R R9, SR_CTAID.X ;  /* 0x0000000000097919 */ /* 0x000eea0000002500 */
[----:B------:R-:W4:Y:S01]  /*0060*/  LDC.64 R4, c[0x0][0x218] ;  /* 0x00008600ff047b82 */ /* 0x000f220000000a00 */
[----:B-1----:R-:W-:-:S05]  /*0070*/  IMAD.SHL.U32 R0, R0, 0x2, RZ ;  /* 0x0000000200007824 */ /* 0x002fca00078e00ff */
[----:B------:R-:W-:-:S05]  /*0080*/  LOP3.LUT R0, R0, 0xfe, RZ, 0xc0, !PT ;  /* 0x000000fe00007812 */ /* 0x000fca00078ec0ff */
[----:B---3--:R-:W-:-:S05]  /*0090*/  IMAD R9, R9, 0x100, R0 ;  /* 0x0000010009097824 */ /* 0x008fca00078e0200 */
[----:B------:R-:W-:Y:S02]  /*00a0*/  SHF.R.S32.HI R0, RZ, 0x1f, R9 ;  /* 0x0000001fff007819 */ /* 0x000fe40000011409 */
[----:B------:R-:W-:Y:S02]  /*00b0*/  ISETP.GE.AND P0, PT, R9, 0x800, PT ;  /* 0x000008000900780c */ /* 0x000fe40003f06270 */
[----:B------:R-:W-:-:S04]  /*00c0*/  LEA.HI R0, R0, R9, RZ, 0x9 ;  /* 0x0000000900007211 */ /* 0x000fc800078f48ff */
[----:B------:R-:W-:Y:S02]  /*00d0*/  LOP3.LUT R6, R0, 0xfffffe00, RZ, 0xc0, !PT ;  /* 0xfffffe0000067812 */ /* 0x000fe400078ec0ff */
[----:B------:R-:W-:Y:S02]  /*00e0*/  SHF.R.S32.HI R0, RZ, 0x9, R0 ;  /* 0x00000009ff007819 */ /* 0x000fe40000011400 */
[----:B------:R-:W-:-:S05]  /*00f0*/  IADD3 R7, R9, 0x2200, -R6 ;  /* 0x0000220009077810 */ /* 0x000fca0007ffe806 */
[----:B------:R-:W-:Y:S02]  /*0100*/  IMAD R11, R0, 0x4800, R7 ;  /* 0x00004800000b7824 */ /* 0x000fe400078e0207 */
[----:B----4-:R-:W-:Y:S02]  /*0110*/  IMAD.WIDE.U32 R4, R7, 0x4, R4 ;  /* 0x0000000407047825 */ /* 0x010fe400078e0004 */
[----:B------:R-:W1:Y:S02]  /*0120*/  LDC.64 R6, c[0x0][0x220] ;  /* 0x00008800ff067b82 */ /* 0x000e640000000a00 */
[----:B--2---:R-:W-:Y:S01]  /*0130*/  IMAD.WIDE R2, R11, 0x4, R2 ;  /* 0x000000040b027825 */ /* 0x004fe200078e0202 */
[----:B------:R-:W-:Y:S01]  /*0140*/  CS2R R10, SRZ ;  /* 0x00000000000a7805 */ /* 0x000fe2000001ff00 */
[----:B------:R-:W2:Y:S05]  /*0150*/  @!P0 LDG.E.EL.64 R12, desc[UR4][R4.64] ;  /* 0x00000004040c8981 */ /* 0x000eaa000c2e1b00 */
[----:B------:R-:W2:Y:S01]  /*0160*/  @!P0 LDG.E.64 R10, desc[UR4][R2.64] ;  /* 0x00000004020a8981 */ /* 0x000ea2000c1e1b00 */
[----:B-1----:R-:W-:-:S04]  /*0170*/  IMAD.WIDE R6, R9, 0x4, R6 ;  /* 0x0000000409067825 */ /* 0x002fc800078e0206 */
[----:B--2---:R-:W-:Y:S01]  /*0180*/  FADD R10, R12, R10 ;  /* 0x0000000a0c0a7221 */ /* 0x004fe20000000000 */
[----:B------:R-:W-:Y:S01]  /*0190*/  FADD R11, R13, R11 ;  /* 0x0000000b0d0b7221 */ /* 0x000fe20000000000 */
[----:B------:R-:W-:Y:S06]  /*01a0*/  @P0 EXIT ;  /* 0x000000000000094d */ /* 0x000fec0003800000 */
[----:B------:R-:W-:Y:S01]  /*01b0*/  STG.E.64 desc[UR4][R6.64], R10 ;  /* 0x0000000a06007986 */ /* 0x000fe2000c101b04 */
[----:B------:R-:W-:Y:S05]  /*01c0*/  EXIT ;  /* 0x000000000000794d */ /* 0x000fea0003800000 */
.L_x_0:
[----:B------:R-:W-:-:S00]  /*01d0*/  BRA `(.L_x_0) ;  /* 0xfffffffc00fc7947 */ /* 0x000fc0000383ffff */
[----:B------:R-:W-:-:S00]  /*01e0*/  NOP ;  /* 0x0000000000007918 */ /* 0x000fc00000000000 */
        /* <DEDUP_REMOVED lines=9> */
.L_x_1:


//--------------------- .nv.constant0.triton_poi_fused_clone_31 --------------------------
	.section	.nv.constant0.triton_poi_fused_clone_31,"a",@progbits
	.sectionflags	@""
	.align	4
.nv.constant0.triton_poi_fused_clone_31:
	.zero		556
